//
// Generated by NVIDIA NVVM Compiler
//
// Compiler Build ID: CL-36424714
// Cuda compilation tools, release 13.0, V13.0.88
// Based on NVVM 20.0.0
//

.version 9.0
.target sm_100
.address_size 64

	// .globl	_Z15transposeSharedPfPKfii
// _ZZ15transposeSharedPfPKfiiE4tile has been demoted

.visible .entry _Z15transposeSharedPfPKfii(
	.param .u64 .ptr .align 1 _Z15transposeSharedPfPKfii_param_0,
	.param .u64 .ptr .align 1 _Z15transposeSharedPfPKfii_param_1,
	.param .u32 _Z15transposeSharedPfPKfii_param_2,
	.param .u32 _Z15transposeSharedPfPKfii_param_3
)
{
	.reg .pred 	%p<25>;
	.reg .b32 	%r<37>;
	.reg .b32 	%f<9>;
	.reg .b64 	%rd<21>;
	// demoted variable
	.shared .align 4 .b8 _ZZ15transposeSharedPfPKfiiE4tile[4224];
	ld.param.u64 	%rd3, [_Z15transposeSharedPfPKfii_param_0];
	ld.param.u64 	%rd4, [_Z15transposeSharedPfPKfii_param_1];
	ld.param.u32 	%r18, [_Z15transposeSharedPfPKfii_param_2];
	ld.param.u32 	%r20, [_Z15transposeSharedPfPKfii_param_3];
	cvta.to.global.u64 	%rd1, %rd4;
	cvta.to.global.u64 	%rd2, %rd3;
	mov.u32 	%r21, %ctaid.x;
	shl.b32 	%r1, %r21, 5;
	mov.u32 	%r2, %tid.x;
	add.s32 	%r3, %r1, %r2;
	mov.u32 	%r22, %ctaid.y;
	shl.b32 	%r4, %r22, 5;
	mov.u32 	%r5, %tid.y;
	add.s32 	%r23, %r4, %r5;
	setp.ge.s32 	%p1, %r3, %r18;
	shl.b32 	%r24, %r2, 2;
	mov.u32 	%r25, _ZZ15transposeSharedPfPKfiiE4tile;
	add.s32 	%r7, %r25, %r24;
	setp.ge.s32 	%p2, %r23, %r20;
	mad.lo.s32 	%r8, %r5, 132, %r7;
	or.pred  	%p3, %p1, %p2;
	@%p3 bra 	$L__BB0_2;
	mad.lo.s32 	%r26, %r23, %r18, %r3;
	mul.wide.s32 	%rd5, %r26, 4;
	add.s64 	%rd6, %rd1, %rd5;
	ld.global.f32 	%f1, [%rd6];
	st.shared.f32 	[%r8], %f1;
$L__BB0_2:
	setp.ge.s32 	%p4, %r3, %r18;
	add.s32 	%r9, %r23, 8;
	setp.ge.s32 	%p5, %r9, %r20;
	or.pred  	%p6, %p4, %p5;
	@%p6 bra 	$L__BB0_4;
	mad.lo.s32 	%r27, %r9, %r18, %r3;
	mul.wide.s32 	%rd7, %r27, 4;
	add.s64 	%rd8, %rd1, %rd7;
	ld.global.f32 	%f2, [%rd8];
	st.shared.f32 	[%r8+1056], %f2;
$L__BB0_4:
	setp.ge.s32 	%p7, %r3, %r18;
	add.s32 	%r10, %r23, 16;
	setp.ge.s32 	%p8, %r10, %r20;
	or.pred  	%p9, %p7, %p8;
	@%p9 bra 	$L__BB0_6;
	mad.lo.s32 	%r28, %r10, %r18, %r3;
	mul.wide.s32 	%rd9, %r28, 4;
	add.s64 	%rd10, %rd1, %rd9;
	ld.global.f32 	%f3, [%rd10];
	st.shared.f32 	[%r8+2112], %f3;
$L__BB0_6:
	setp.ge.s32 	%p10, %r3, %r18;
	add.s32 	%r11, %r23, 24;
	setp.ge.s32 	%p11, %r11, %r20;
	or.pred  	%p12, %p10, %p11;
	@%p12 bra 	$L__BB0_8;
	mad.lo.s32 	%r29, %r11, %r18, %r3;
	mul.wide.s32 	%rd11, %r29, 4;
	add.s64 	%rd12, %rd1, %rd11;
	ld.global.f32 	%f4, [%rd12];
	st.shared.f32 	[%r8+3168], %f4;
$L__BB0_8:
	bar.sync 	0;
	add.s32 	%r12, %r4, %r2;
	add.s32 	%r13, %r1, %r5;
	setp.ge.s32 	%p13, %r12, %r20;
	shl.b32 	%r30, %r2, 7;
	add.s32 	%r31, %r7, %r30;
	setp.ge.s32 	%p14, %r13, %r18;
	shl.b32 	%r32, %r5, 2;
	add.s32 	%r14, %r31, %r32;
	or.pred  	%p15, %p13, %p14;
	@%p15 bra 	$L__BB0_10;
	ld.shared.f32 	%f5, [%r14];
	mad.lo.s32 	%r33, %r13, %r20, %r12;
	mul.wide.s32 	%rd13, %r33, 4;
	add.s64 	%rd14, %rd2, %rd13;
	st.global.f32 	[%rd14], %f5;
$L__BB0_10:
	setp.ge.s32 	%p16, %r12, %r20;
	add.s32 	%r15, %r13, 8;
	setp.ge.s32 	%p17, %r15, %r18;
	or.pred  	%p18, %p16, %p17;
	@%p18 bra 	$L__BB0_12;
	ld.shared.f32 	%f6, [%r14+32];
	mad.lo.s32 	%r34, %r15, %r20, %r12;
	mul.wide.s32 	%rd15, %r34, 4;
	add.s64 	%rd16, %rd2, %rd15;
	st.global.f32 	[%rd16], %f6;
$L__BB0_12:
	setp.ge.s32 	%p19, %r12, %r20;
	add.s32 	%r16, %r13, 16;
	setp.ge.s32 	%p20, %r16, %r18;
	or.pred  	%p21, %p19, %p20;
	@%p21 bra 	$L__BB0_14;
	ld.shared.f32 	%f7, [%r14+64];
	mad.lo.s32 	%r35, %r16, %r20, %r12;
	mul.wide.s32 	%rd17, %r35, 4;
	add.s64 	%rd18, %rd2, %rd17;
	st.global.f32 	[%rd18], %f7;
$L__BB0_14:
	setp.ge.s32 	%p22, %r12, %r20;
	add.s32 	%r17, %r13, 24;
	setp.ge.s32 	%p23, %r17, %r18;
	or.pred  	%p24, %p22, %p23;
	@%p24 bra 	$L__BB0_16;
	ld.shared.f32 	%f8, [%r14+96];
	mad.lo.s32 	%r36, %r17, %r20, %r12;
	mul.wide.s32 	%rd19, %r36, 4;
	add.s64 	%rd20, %rd2, %rd19;
	st.global.f32 	[%rd20], %f8;
$L__BB0_16:
	ret;

}


// ===== COMPILED SASS (sm_100) =====

	.target	sm_100

	.elftype	@"ET_EXEC"


//--------------------- .note.nv.tkinfo           --------------------------
	.section	.note.nv.tkinfo,"",@"SHT_NOTE"
	.sectionflags	@"SHF_NOTE_NV_TKINFO"
	.tkinfo
        /*0018*/ 	.word	0x00000002
        /*0030*/ 	.string	""
        /*0030*/ 	.string	"ptxas"
        /*0030*/ 	.string	"Cuda compilation tools, release 13.0, V13.0.88"
        /*0030*/ 	.string	"Build cuda_13.0.r13.0/compiler.36424714_0"
        /*0030*/ 	.string	"-arch sm_100 -m 64 "



//--------------------- .note.nv.cuinfo           --------------------------
	.section	.note.nv.cuinfo,"",@"SHT_NOTE"
	.sectionflags	@"SHF_NOTE_NV_CUINFO"
        /*0018*/ 	.short	0x0002
        /*001a*/ 	.short	0x0064
        /*001c*/ 	.short	0x0082
	.zero		2


//--------------------- .nv.info                  --------------------------
	.section	.nv.info,"",@"SHT_CUDA_INFO"
	.align	4


	//----- nvinfo : EIATTR_REGCOUNT
	.align		4
        /*0000*/ 	.byte	0x04, 0x2f
        /*0002*/ 	.short	(.L_1 - .L_0)
	.align		4
.L_0:
        /*0004*/ 	.word	index@(_Z15transposeSharedPfPKfii)
        /*0008*/ 	.word	0x00000019


	//----- nvinfo : EIATTR_FRAME_SIZE
	.align		4
.L_1:
        /*000c*/ 	.byte	0x04, 0x11
        /*000e*/ 	.short	(.L_3 - .L_2)
	.align		4
.L_2:
        /*0010*/ 	.word	index@(_Z15transposeSharedPfPKfii)
        /*0014*/ 	.word	0x00000000


	//----- nvinfo : EIATTR_MIN_STACK_SIZE
	.align		4
.L_3:
        /*0018*/ 	.byte	0x04, 0x12
        /*001a*/ 	.short	(.L_5 - .L_4)
	.align		4
.L_4:
        /*001c*/ 	.word	index@(_Z15transposeSharedPfPKfii)
        /*0020*/ 	.word	0x00000000
.L_5:


//--------------------- .nv.compat                --------------------------
	.section	.nv.compat,"",@"SHT_CUDA_COMPAT_INFO"
	.align	4
        /*0000*/ 	.byte	0x02, 0x09, 0x00, 0x00, 0x02, 0x02, 0x01, 0x00, 0x02, 0x05, 0x05, 0x00, 0x03, 0x07, 0x01, 0x01
        /*0010*/ 	.byte	0x02, 0x03, 0x00, 0x00, 0x02, 0x06, 0x01, 0x00, 0x04, 0x0b, 0x08, 0x00, 0x09, 0x00, 0x00, 0x00
        /*0020*/ 	.byte	0x00, 0x00, 0x00, 0x00


//--------------------- .nv.info._Z15transposeSharedPfPKfii --------------------------
	.section	.nv.info._Z15transposeSharedPfPKfii,"",@"SHT_CUDA_INFO"
	.sectionflags	@""
	.align	4


	//----- nvinfo : EIATTR_CUDA_API_VERSION
	.align		4
        /*0000*/ 	.byte	0x04, 0x37
        /*0002*/ 	.short	(.L_7 - .L_6)
.L_6:
        /*0004*/ 	.word	0x00000082


	//----- nvinfo : EIATTR_KPARAM_INFO
	.align		4
.L_7:
        /*0008*/ 	.byte	0x04, 0x17
        /*000a*/ 	.short	(.L_9 - .L_8)
.L_8:
        /*000c*/ 	.word	0x00000000
        /*0010*/ 	.short	0x0003
        /*0012*/ 	.short	0x0014
        /*0014*/ 	.byte	0x00, 0xf0, 0x11, 0x00


	//----- nvinfo : EIATTR_KPARAM_INFO
	.align		4
.L_9:
        /*0018*/ 	.byte	0x04, 0x17
        /*001a*/ 	.short	(.L_11 - .L_10)
.L_10:
        /*001c*/ 	.word	0x00000000
        /*0020*/ 	.short	0x0002
        /*0022*/ 	.short	0x0010
        /*0024*/ 	.byte	0x00, 0xf0, 0x11, 0x00


	//----- nvinfo : EIATTR_KPARAM_INFO
	.align		4
.L_11:
        /*0028*/ 	.byte	0x04, 0x17
        /*002a*/ 	.short	(.L_13 - .L_12)
.L_12:
        /*002c*/ 	.word	0x00000000
        /*0030*/ 	.short	0x0001
        /*0032*/ 	.short	0x0008
        /*0034*/ 	.byte	0x00, 0xf5, 0x21, 0x00


	//----- nvinfo : EIATTR_KPARAM_INFO
	.align		4
.L_13:
        /*0038*/ 	.byte	0x04, 0x17
        /*003a*/ 	.short	(.L_15 - .L_14)
.L_14:
        /*003c*/ 	.word	0x00000000
        /*0040*/ 	.short	0x0000
        /*0042*/ 	.short	0x0000
        /*0044*/ 	.byte	0x00, 0xf5, 0x21, 0x00


	//----- nvinfo : EIATTR_SPARSE_MMA_MASK
	.align		4
.L_15:
        /*0048*/ 	.byte	0x03, 0x50
        /*004a*/ 	.short	0x0000


	//----- nvinfo : EIATTR_MAXREG_COUNT
	.align		4
        /*004c*/ 	.byte	0x03, 0x1b
        /*004e*/ 	.short	0x00ff


	//----- nvinfo : EIATTR_NUM_BARRIERS
	.align		4
        /*0050*/ 	.byte	0x02, 0x4c
        /*0052*/ 	.byte	0x01
	.zero		1


	//----- nvinfo : EIATTR_MERCURY_ISA_VERSION
	.align		4
        /*0054*/ 	.byte	0x03, 0x5f
        /*0056*/ 	.short	0x0101


	//----- nvinfo : EIATTR_VRC_CTA_INIT_COUNT
	.align		4
        /*0058*/ 	.byte	0x02, 0x4a
	.zero		1
	.zero		1


	//----- nvinfo : EIATTR_EXIT_INSTR_OFFSETS
	.align		4
        /*005c*/ 	.byte	0x04, 0x1c
        /*005e*/ 	.short	(.L_17 - .L_16)


	//   ....[0]....
.L_16:
        /*0060*/ 	.word	0x000004c0


	//   ....[1]....
        /*0064*/ 	.word	0x00000520


	//----- nvinfo : EIATTR_CBANK_PARAM_SIZE
	.align		4
.L_17:
        /*0068*/ 	.byte	0x03, 0x19
        /*006a*/ 	.short	0x0018


	//----- nvinfo : EIATTR_PARAM_CBANK
	.align		4
        /*006c*/ 	.byte	0x04, 0x0a
        /*006e*/ 	.short	(.L_19 - .L_18)
	.align		4
.L_18:
        /*0070*/ 	.word	index@(.nv.constant0._Z15transposeSharedPfPKfii)
        /*0074*/ 	.short	0x0380
        /*0076*/ 	.short	0x0018


	//----- nvinfo : EIATTR_SW_WAR
	.align		4
.L_19:
        /*0078*/ 	.byte	0x04, 0x36
        /*007a*/ 	.short	(.L_21 - .L_20)
.L_20:
        /*007c*/ 	.word	0x00000008
.L_21:


//--------------------- .nv.callgraph             --------------------------
	.section	.nv.callgraph,"",@"SHT_CUDA_CALLGRAPH"
	.align	4
	.sectionentsize	8
	.align		4
        /*0000*/ 	.word	0x00000000
	.align		4
        /*0004*/ 	.word	0xffffffff
	.align		4
        /*0008*/ 	.word	0x00000000
	.align		4
        /*000c*/ 	.word	0xfffffffe
	.align		4
        /*0010*/ 	.word	0x00000000
	.align		4
        /*0014*/ 	.word	0xfffffffd
	.align		4
        /*0018*/ 	.word	0x00000000
	.align		4
        /*001c*/ 	.word	0xfffffffc


//--------------------- .text._Z15transposeSharedPfPKfii --------------------------
	.section	.text._Z15transposeSharedPfPKfii,"ax",@progbits
	.align	128
        .global         _Z15transposeSharedPfPKfii
        .type           _Z15transposeSharedPfPKfii,@function
        .size           _Z15transposeSharedPfPKfii,(.L_x_1 - _Z15transposeSharedPfPKfii)
        .other          _Z15transposeSharedPfPKfii,@"STO_CUDA_ENTRY STV_DEFAULT"
_Z15transposeSharedPfPKfii:
.text._Z15transposeSharedPfPKfii:
[----:B------:R-:W-:Y:S01]  /*0000*/  LDC R1, c[0x0][0x37c] ;  /* 0x0000df00ff017b82 */ /* 0x000fe20000000800 */
[----:B------:R-:W0:Y:S01]  /*0010*/  S2R R0, SR_TID.Y ;  /* 0x0000000000007919 */ /* 0x000e220000002200 */
[----:B------:R-:W1:Y:S01]  /*0020*/  LDCU.64 UR8, c[0x0][0x390] ;  /* 0x00007200ff0877ac */ /* 0x000e620008000a00 */
[----:B------:R-:W0:Y:S01]  /*0030*/  S2R R7, SR_CTAID.Y ;  /* 0x0000000000077919 */ /* 0x000e220000002600 */
[----:B------:R-:W2:Y:S01]  /*0040*/  LDCU.64 UR6, c[0x0][0x358] ;  /* 0x00006b00ff0677ac */ /* 0x000ea20008000a00 */
[----:B------:R-:W3:Y:S01]  /*0050*/  S2R R13, SR_CTAID.X ;  /* 0x00000000000d7919 */ /* 0x000ee20000002500 */
[----:B------:R-:W3:Y:S01]  /*0060*/  S2R R6, SR_TID.X ;  /* 0x0000000000067919 */ /* 0x000ee20000002100 */
[----:B0-----:R-:W-:-:S04]  /*0070*/  IMAD R15, R7, 0x20, R0 ;  /* 0x00000020070f7824 */ /* 0x001fc800078e0200 */
[C---:B------:R-:W-:Y:S01]  /*0080*/  VIADD R19, R15.reuse, 0x10 ;  /* 0x000000100f137836 */ /* 0x040fe20000000000 */
[C---:B------:R-:W-:Y:S02]  /*0090*/  IADD3 R17, PT, PT, R15.reuse, 0x8, RZ ;  /* 0x000000080f117810 */ /* 0x040fe40007ffe0ff */
[----:B------:R-:W-:Y:S01]  /*00a0*/  IADD3 R21, PT, PT, R15, 0x18, RZ ;  /* 0x000000180f157810 */ /* 0x000fe20007ffe0ff */
[----:B---3--:R-:W-:Y:S01]  /*00b0*/  IMAD R12, R13, 0x20, R6 ;  /* 0x000000200d0c7824 */ /* 0x008fe200078e0206 */
[----:B-1----:R-:W-:Y:S02]  /*00c0*/  ISETP.GE.AND P0, PT, R15, UR9, PT ;  /* 0x000000090f007c0c */ /* 0x002fe4000bf06270 */
[----:B------:R-:W-:Y:S02]  /*00d0*/  ISETP.GE.AND P3, PT, R17, UR9, PT ;  /* 0x0000000911007c0c */ /* 0x000fe4000bf66270 */
[----:B------:R-:W-:Y:S02]  /*00e0*/  ISETP.GE.AND P2, PT, R19, UR9, PT ;  /* 0x0000000913007c0c */ /* 0x000fe4000bf46270 */
[----:B------:R-:W-:-:S02]  /*00f0*/  ISETP.GE.AND P1, PT, R21, UR9, PT ;  /* 0x0000000915007c0c */ /* 0x000fc4000bf26270 */
[C---:B------:R-:W-:Y:S02]  /*0100*/  ISETP.GE.OR P0, PT, R12.reuse, UR8, P0 ;  /* 0x000000080c007c0c */ /* 0x040fe40008706670 */
[C---:B------:R-:W-:Y:S02]  /*0110*/  ISETP.GE.OR P3, PT, R12.reuse, UR8, P3 ;  /* 0x000000080c007c0c */ /* 0x040fe40009f66670 */
[C---:B------:R-:W-:Y:S02]  /*0120*/  ISETP.GE.OR P2, PT, R12.reuse, UR8, P2 ;  /* 0x000000080c007c0c */ /* 0x040fe40009746670 */
[----:B------:R-:W-:-:S07]  /*0130*/  ISETP.GE.OR P1, PT, R12, UR8, P1 ;  /* 0x000000080c007c0c */ /* 0x000fce0008f26670 */
[----:B------:R-:W0:Y:S01]  /*0140*/  @!P0 LDC.64 R10, c[0x0][0x388] ;  /* 0x0000e200ff0a8b82 */ /* 0x000e220000000a00 */
[--C-:B------:R-:W-:Y:S02]  /*0150*/  @!P0 IMAD R15, R15, UR8, R12.reuse ;  /* 0x000000080f0f8c24 */ /* 0x100fe4000f8e020c */
[--C-:B------:R-:W-:Y:S02]  /*0160*/  @!P3 IMAD R17, R17, UR8, R12.reuse ;  /* 0x000000081111bc24 */ /* 0x100fe4000f8e020c */
[--C-:B------:R-:W-:Y:S02]  /*0170*/  @!P2 IMAD R19, R19, UR8, R12.reuse ;  /* 0x000000081313ac24 */ /* 0x100fe4000f8e020c */
[----:B------:R-:W-:Y:S01]  /*0180*/  @!P1 IMAD R21, R21, UR8, R12 ;  /* 0x0000000815159c24 */ /* 0x000fe2000f8e020c */
[----:B------:R-:W1:Y:S08]  /*0190*/  @!P3 LDC.64 R8, c[0x0][0x388] ;  /* 0x0000e200ff08bb82 */ /* 0x000e700000000a00 */
[----:B------:R-:W3:Y:S08]  /*01a0*/  @!P2 LDC.64 R4, c[0x0][0x388] ;  /* 0x0000e200ff04ab82 */ /* 0x000ef00000000a00 */
[----:B------:R-:W4:Y:S01]  /*01b0*/  @!P1 LDC.64 R2, c[0x0][0x388] ;  /* 0x0000e200ff029b82 */ /* 0x000f220000000a00 */
[----:B0-----:R-:W-:-:S06]  /*01c0*/  @!P0 IMAD.WIDE R10, R15, 0x4, R10 ;  /* 0x000000040f0a8825 */ /* 0x001fcc00078e020a */
[----:B--2---:R0:W2:Y:S01]  /*01d0*/  @!P0 LDG.E R10, desc[UR6][R10.64] ;  /* 0x000000060a0a8981 */ /* 0x0040a2000c1e1900 */
[----:B-1----:R-:W-:-:S05]  /*01e0*/  @!P3 IMAD.WIDE R8, R17, 0x4, R8 ;  /* 0x000000041108b825 */ /* 0x002fca00078e0208 */
[----:B------:R-:W5:Y:S01]  /*01f0*/  @!P3 LDG.E R12, desc[UR6][R8.64] ;  /* 0x00000006080cb981 */ /* 0x000f62000c1e1900 */
[----:B---3--:R-:W-:-:S05]  /*0200*/  @!P2 IMAD.WIDE R4, R19, 0x4, R4 ;  /* 0x000000041304a825 */ /* 0x008fca00078e0204 */
[----:B------:R-:W3:Y:S01]  /*0210*/  @!P2 LDG.E R14, desc[UR6][R4.64] ;  /* 0x00000006040ea981 */ /* 0x000ee2000c1e1900 */
[----:B----4-:R-:W-:-:S05]  /*0220*/  @!P1 IMAD.WIDE R2, R21, 0x4, R2 ;  /* 0x0000000415029825 */ /* 0x010fca00078e0202 */
[----:B------:R1:W4:Y:S01]  /*0230*/  @!P1 LDG.E R16, desc[UR6][R2.64] ;  /* 0x0000000602109981 */ /* 0x000322000c1e1900 */
[----:B------:R-:W0:Y:S01]  /*0240*/  S2UR UR5, SR_CgaCtaId ;  /* 0x00000000000579c3 */ /* 0x000e220000008800 */
[----:B------:R-:W-:Y:S01]  /*0250*/  UMOV UR4, 0x400 ;  /* 0x0000040000047882 */ /* 0x000fe20000000000 */
[----:B------:R-:W-:Y:S01]  /*0260*/  IMAD R18, R13, 0x20, R0 ;  /* 0x000000200d127824 */ /* 0x000fe200078e0200 */
[----:B0-----:R-:W-:-:S06]  /*0270*/  ULEA UR4, UR5, UR4, 0x18 ;  /* 0x0000000405047291 */ /* 0x001fcc000f8ec0ff */
[----:B------:R-:W-:-:S05]  /*0280*/  LEA R11, R6, UR4, 0x2 ;  /* 0x00000004060b7c11 */ /* 0x000fca000f8e10ff */
[--C-:B-1----:R-:W-:Y:S02]  /*0290*/  IMAD R3, R6, 0x80, R11.reuse ;  /* 0x0000008006037824 */ /* 0x102fe400078e020b */
[----:B------:R-:W-:Y:S02]  /*02a0*/  IMAD R11, R0, 0x84, R11 ;  /* 0x00000084000b7824 */ /* 0x000fe400078e020b */
[C---:B------:R-:W-:Y:S01]  /*02b0*/  VIADD R20, R18.reuse, 0x8 ;  /* 0x0000000812147836 */ /* 0x040fe20000000000 */
[C---:B------:R-:W-:Y:S02]  /*02c0*/  IADD3 R22, PT, PT, R18.reuse, 0x10, RZ ;  /* 0x0000001012167810 */ /* 0x040fe40007ffe0ff */
[----:B------:R-:W-:Y:S02]  /*02d0*/  LEA R7, R7, R6, 0x5 ;  /* 0x0000000607077211 */ /* 0x000fe400078e28ff */
[----:B------:R-:W-:Y:S02]  /*02e0*/  ISETP.GE.AND P5, PT, R18, UR8, PT ;  /* 0x0000000812007c0c */ /* 0x000fe4000bfa6270 */
[----:B------:R-:W-:-:S02]  /*02f0*/  ISETP.GE.AND P6, PT, R20, UR8, PT ;  /* 0x0000000814007c0c */ /* 0x000fc4000bfc6270 */
[----:B------:R-:W-:Y:S02]  /*0300*/  ISETP.GE.AND P4, PT, R22, UR8, PT ;  /* 0x0000000816007c0c */ /* 0x000fe4000bf86270 */
[C---:B------:R-:W-:Y:S02]  /*0310*/  ISETP.GE.OR P5, PT, R7.reuse, UR9, P5 ;  /* 0x0000000907007c0c */ /* 0x040fe4000afa6670 */
[C---:B------:R-:W-:Y:S02]  /*0320*/  ISETP.GE.OR P6, PT, R7.reuse, UR9, P6 ;  /* 0x0000000907007c0c */ /* 0x040fe4000b7c6670 */
[----:B------:R-:W-:Y:S02]  /*0330*/  ISETP.GE.OR P4, PT, R7, UR9, P4 ;  /* 0x0000000907007c0c */ /* 0x000fe4000a786670 */
[----:B------:R-:W-:-:S07]  /*0340*/  LEA R0, R0, R3, 0x2 ;  /* 0x0000000300007211 */ /* 0x000fce00078e10ff */
[----:B------:R-:W0:Y:S08]  /*0350*/  @!P5 LDC.64 R8, c[0x0][0x380] ;  /* 0x0000e000ff08db82 */ /* 0x000e300000000a00 */
[----:B------:R-:W1:Y:S08]  /*0360*/  @!P6 LDC.64 R4, c[0x0][0x380] ;  /* 0x0000e000ff04eb82 */ /* 0x000e700000000a00 */
[----:B------:R-:W1:Y:S01]  /*0370*/  @!P4 LDC.64 R2, c[0x0][0x380] ;  /* 0x0000e000ff02cb82 */ /* 0x000e620000000a00 */
[C---:B------:R-:W-:Y:S01]  /*0380*/  IADD3 R6, PT, PT, R18.reuse, 0x18, RZ ;  /* 0x0000001812067810 */ /* 0x040fe20007ffe0ff */
[----:B------:R-:W-:-:S02]  /*0390*/  @!P5 IMAD R15, R18, UR9, R7 ;  /* 0x00000009120fdc24 */ /* 0x000fc4000f8e0207 */
[----:B------:R-:W-:Y:S02]  /*03a0*/  @!P4 IMAD R21, R22, UR9, R7 ;  /* 0x000000091615cc24 */ /* 0x000fe4000f8e0207 */
[----:B0-----:R-:W-:-:S04]  /*03b0*/  @!P5 IMAD.WIDE R8, R15, 0x4, R8 ;  /* 0x000000040f08d825 */ /* 0x001fc800078e0208 */
[----:B-1----:R-:W-:Y:S01]  /*03c0*/  @!P4 IMAD.WIDE R2, R21, 0x4, R2 ;  /* 0x000000041502c825 */ /* 0x002fe200078e0202 */
[----:B--2---:R-:W-:Y:S04]  /*03d0*/  @!P0 STS [R11], R10 ;  /* 0x0000000a0b008388 */ /* 0x004fe80000000800 */
[----:B-----5:R-:W-:Y:S04]  /*03e0*/  @!P3 STS [R11+0x420], R12 ;  /* 0x0004200c0b00b388 */ /* 0x020fe80000000800 */
[----:B---3--:R-:W-:Y:S04]  /*03f0*/  @!P2 STS [R11+0x840], R14 ;  /* 0x0008400e0b00a388 */ /* 0x008fe80000000800 */
[----:B----4-:R0:W-:Y:S01]  /*0400*/  @!P1 STS [R11+0xc60], R16 ;  /* 0x000c60100b009388 */ /* 0x0101e20000000800 */
[----:B------:R-:W-:Y:S06]  /*0410*/  BAR.SYNC.DEFER_BLOCKING 0x0 ;  /* 0x0000000000007b1d */ /* 0x000fec0000010000 */
[----:B------:R-:W1:Y:S04]  /*0420*/  @!P5 LDS R13, [R0] ;  /* 0x00000000000dd984 */ /* 0x000e680000000800 */
[----:B------:R-:W2:Y:S04]  /*0430*/  @!P6 LDS R17, [R0+0x20] ;  /* 0x000020000011e984 */ /* 0x000ea80000000800 */
[----:B------:R-:W3:Y:S01]  /*0440*/  @!P4 LDS R19, [R0+0x40] ;  /* 0x000040000013c984 */ /* 0x000ee20000000800 */
[----:B------:R-:W-:Y:S01]  /*0450*/  ISETP.GE.AND P0, PT, R6, UR8, PT ;  /* 0x0000000806007c0c */ /* 0x000fe2000bf06270 */
[----:B0-----:R-:W-:-:S03]  /*0460*/  @!P6 IMAD R11, R20, UR9, R7 ;  /* 0x00000009140bec24 */ /* 0x001fc6000f8e0207 */
[----:B------:R-:W-:Y:S01]  /*0470*/  ISETP.GE.OR P0, PT, R7, UR9, P0 ;  /* 0x0000000907007c0c */ /* 0x000fe20008706670 */
[----:B------:R-:W-:Y:S01]  /*0480*/  @!P6 IMAD.WIDE R4, R11, 0x4, R4 ;  /* 0x000000040b04e825 */ /* 0x000fe200078e0204 */
[----:B-1----:R0:W-:Y:S04]  /*0490*/  @!P5 STG.E desc[UR6][R8.64], R13 ;  /* 0x0000000d0800d986 */ /* 0x0021e8000c101906 */
[----:B--2---:R0:W-:Y:S04]  /*04a0*/  @!P6 STG.E desc[UR6][R4.64], R17 ;  /* 0x000000110400e986 */ /* 0x0041e8000c101906 */
[----:B---3--:R0:W-:Y:S03]  /*04b0*/  @!P4 STG.E desc[UR6][R2.64], R19 ;  /* 0x000000130200c986 */ /* 0x0081e6000c101906 */
[----:B------:R-:W-:Y:S05]  /*04c0*/  @P0 EXIT ;  /* 0x000000000000094d */ /* 0x000fea0003800000 */
[----:B0-----:R-:W0:Y:S01]  /*04d0*/  LDS R5, [R0+0x60] ;  /* 0x0000600000057984 */ /* 0x001e220000000800 */
[----:B------:R-:W1:Y:S01]  /*04e0*/  LDC.64 R2, c[0x0][0x380] ;  /* 0x0000e000ff027b82 */ /* 0x000e620000000a00 */
[----:B------:R-:W-:-:S04]  /*04f0*/  IMAD R7, R6, UR9, R7 ;  /* 0x0000000906077c24 */ /* 0x000fc8000f8e0207 */
[----:B-1----:R-:W-:-:S05]  /*0500*/  IMAD.WIDE R2, R7, 0x4, R2 ;  /* 0x0000000407027825 */ /* 0x002fca00078e0202 */
[----:B0-----:R-:W-:Y:S01]  /*0510*/  STG.E desc[UR6][R2.64], R5 ;  /* 0x0000000502007986 */ /* 0x001fe2000c101906 */
[----:B------:R-:W-:Y:S05]  /*0520*/  EXIT ;  /* 0x000000000000794d */ /* 0x000fea0003800000 */
.L_x_0:
[----:B------:R-:W-:-:S00]  /*0530*/  BRA `(.L_x_0) ;  /* 0xfffffffc00fc7947 */ /* 0x000fc0000383ffff */
[----:B------:R-:W-:-:S00]  /*0540*/  NOP ;  /* 0x0000000000007918 */ /* 0x000fc00000000000 */
        /* <DEDUP_REMOVED lines=11> */
.L_x_1:


//--------------------- .nv.shared._Z15transposeSharedPfPKfii --------------------------
	.section	.nv.shared._Z15transposeSharedPfPKfii,"aw",@nobits
	.sectionflags	@""
	.align	4
.nv.shared._Z15transposeSharedPfPKfii:
	.zero		5248


//--------------------- .nv.shared.reserved.0     --------------------------
	.section	.nv.shared.reserved.0,"aw",@nobits
	.weak		__nv_reservedSMEM_offset_0_alias
	.size		__nv_reservedSMEM_offset_0_alias, 0, 64
	.other		__nv_reservedSMEM_offset_0_alias,@"STO_CUDA_RESERVED_SHARED STV_DEFAULT"
__nv_reservedSMEM_offset_0_alias:
	.zero		0
	.zero		64


//--------------------- .nv.constant0._Z15transposeSharedPfPKfii --------------------------
	.section	.nv.constant0._Z15transposeSharedPfPKfii,"a",@progbits
	.sectionflags	@""
	.align	4
.nv.constant0._Z15transposeSharedPfPKfii:
	.zero		920


//--------------------- SYMBOLS --------------------------

	.type		.nv.reservedSmem.offset0,@object
	.size		.nv.reservedSmem.offset0,0x4
	.type		.nv.reservedSmem.cap,@object
	.size		.nv.reservedSmem.cap,0x4
